//
// Generated by NVIDIA NVVM Compiler
//
// Compiler Build ID: CL-36424714
// Cuda compilation tools, release 13.0, V13.0.88
// Based on NVVM 20.0.0
//

.version 9.0
.target sm_100
.address_size 64

	// .globl	_Z11countPrimesxPyS_

.visible .entry _Z11countPrimesxPyS_(
	.param .u64 _Z11countPrimesxPyS__param_0,
	.param .u64 .ptr .align 1 _Z11countPrimesxPyS__param_1,
	.param .u64 .ptr .align 1 _Z11countPrimesxPyS__param_2
)
{
	.reg .pred 	%p<8>;
	.reg .b32 	%r<4>;
	.reg .b64 	%rd<36>;

	ld.param.u64 	%rd14, [_Z11countPrimesxPyS__param_0];
	ld.param.u64 	%rd15, [_Z11countPrimesxPyS__param_1];
	ld.param.u64 	%rd17, [_Z11countPrimesxPyS__param_2];
	cvta.to.global.u64 	%rd1, %rd17;
	atom.global.add.u64 	%rd30, [%rd1], 1;
	setp.gt.u64 	%p1, %rd30, %rd14;
	mov.b64 	%rd35, 0;
	@%p1 bra 	$L__BB0_11;
	mov.b64 	%rd35, 0;
$L__BB0_2:
	setp.lt.s64 	%p2, %rd30, 2;
	mov.b64 	%rd19, 0;
	mov.u64 	%rd34, %rd19;
	@%p2 bra 	$L__BB0_10;
	setp.lt.u64 	%p3, %rd30, 4;
	mov.b64 	%rd20, 1;
	mov.u64 	%rd34, %rd20;
	@%p3 bra 	$L__BB0_10;
	mov.b64 	%rd32, 2;
	cvt.u32.u64 	%r2, %rd30;
	bra.uni 	$L__BB0_6;
$L__BB0_5:
	add.s64 	%rd5, %rd32, 1;
	mad.lo.s64 	%rd26, %rd32, %rd32, %rd32;
	add.s64 	%rd27, %rd26, %rd5;
	setp.gt.s64 	%p6, %rd27, %rd30;
	mov.u64 	%rd32, %rd5;
	mov.u64 	%rd34, %rd20;
	@%p6 bra 	$L__BB0_10;
$L__BB0_6:
	or.b64  	%rd22, %rd30, %rd32;
	and.b64  	%rd23, %rd22, -4294967296;
	setp.ne.s64 	%p4, %rd23, 0;
	@%p4 bra 	$L__BB0_8;
	cvt.u32.u64 	%r1, %rd32;
	rem.u32 	%r3, %r2, %r1;
	cvt.u64.u32 	%rd33, %r3;
	bra.uni 	$L__BB0_9;
$L__BB0_8:
	rem.u64 	%rd33, %rd30, %rd32;
$L__BB0_9:
	setp.ne.s64 	%p5, %rd33, 0;
	mov.u64 	%rd34, %rd19;
	@%p5 bra 	$L__BB0_5;
$L__BB0_10:
	add.s64 	%rd35, %rd34, %rd35;
	atom.global.add.u64 	%rd30, [%rd1], 1;
	setp.le.u64 	%p7, %rd30, %rd14;
	@%p7 bra 	$L__BB0_2;
$L__BB0_11:
	cvta.to.global.u64 	%rd28, %rd15;
	atom.global.add.u64 	%rd29, [%rd28], %rd35;
	ret;

}


// ===== COMPILED SASS (sm_100) =====

	.target	sm_100

	.elftype	@"ET_EXEC"


//--------------------- .note.nv.tkinfo           --------------------------
	.section	.note.nv.tkinfo,"",@"SHT_NOTE"
	.sectionflags	@"SHF_NOTE_NV_TKINFO"
	.tkinfo
        /*0018*/ 	.word	0x00000002
        /*0030*/ 	.string	""
        /*0030*/ 	.string	"ptxas"
        /*0030*/ 	.string	"Cuda compilation tools, release 13.0, V13.0.88"
        /*0030*/ 	.string	"Build cuda_13.0.r13.0/compiler.36424714_0"
        /*0030*/ 	.string	"-arch sm_100 -m 64 "



//--------------------- .note.nv.cuinfo           --------------------------
	.section	.note.nv.cuinfo,"",@"SHT_NOTE"
	.sectionflags	@"SHF_NOTE_NV_CUINFO"
        /*0018*/ 	.short	0x0002
        /*001a*/ 	.short	0x0064
        /*001c*/ 	.short	0x0082
	.zero		2


//--------------------- .nv.info                  --------------------------
	.section	.nv.info,"",@"SHT_CUDA_INFO"
	.align	4


	//----- nvinfo : EIATTR_REGCOUNT
	.align		4
        /*0000*/ 	.byte	0x04, 0x2f
        /*0002*/ 	.short	(.L_1 - .L_0)
	.align		4
.L_0:
        /*0004*/ 	.word	index@(_Z11countPrimesxPyS_)
        /*0008*/ 	.word	0x00000016


	//----- nvinfo : EIATTR_FRAME_SIZE
	.align		4
.L_1:
        /*000c*/ 	.byte	0x04, 0x11
        /*000e*/ 	.short	(.L_3 - .L_2)
	.align		4
.L_2:
        /*0010*/ 	.word	index@($__internal_0_$__cuda_sm20_rem_u64)
        /*0014*/ 	.word	0x00000000


	//----- nvinfo : EIATTR_FRAME_SIZE
	.align		4
.L_3:
        /*0018*/ 	.byte	0x04, 0x11
        /*001a*/ 	.short	(.L_5 - .L_4)
	.align		4
.L_4:
        /*001c*/ 	.word	index@(_Z11countPrimesxPyS_)
        /*0020*/ 	.word	0x00000000


	//----- nvinfo : EIATTR_MIN_STACK_SIZE
	.align		4
.L_5:
        /*0024*/ 	.byte	0x04, 0x12
        /*0026*/ 	.short	(.L_7 - .L_6)
	.align		4
.L_6:
        /*0028*/ 	.word	index@(_Z11countPrimesxPyS_)
        /*002c*/ 	.word	0x00000000
.L_7:


//--------------------- .nv.compat                --------------------------
	.section	.nv.compat,"",@"SHT_CUDA_COMPAT_INFO"
	.align	4
        /*0000*/ 	.byte	0x02, 0x09, 0x00, 0x00, 0x02, 0x02, 0x01, 0x00, 0x02, 0x05, 0x05, 0x00, 0x03, 0x07, 0x01, 0x01
        /*0010*/ 	.byte	0x02, 0x03, 0x00, 0x00, 0x02, 0x06, 0x01, 0x00, 0x04, 0x0b, 0x08, 0x00, 0x09, 0x00, 0x00, 0x00
        /*0020*/ 	.byte	0x00, 0x00, 0x00, 0x00


//--------------------- .nv.info._Z11countPrimesxPyS_ --------------------------
	.section	.nv.info._Z11countPrimesxPyS_,"",@"SHT_CUDA_INFO"
	.sectionflags	@""
	.align	4


	//----- nvinfo : EIATTR_CUDA_API_VERSION
	.align		4
        /*0000*/ 	.byte	0x04, 0x37
        /*0002*/ 	.short	(.L_9 - .L_8)
.L_8:
        /*0004*/ 	.word	0x00000082


	//----- nvinfo : EIATTR_KPARAM_INFO
	.align		4
.L_9:
        /*0008*/ 	.byte	0x04, 0x17
        /*000a*/ 	.short	(.L_11 - .L_10)
.L_10:
        /*000c*/ 	.word	0x00000000
        /*0010*/ 	.short	0x0002
        /*0012*/ 	.short	0x0010
        /*0014*/ 	.byte	0x00, 0xf5, 0x21, 0x00


	//----- nvinfo : EIATTR_KPARAM_INFO
	.align		4
.L_11:
        /*0018*/ 	.byte	0x04, 0x17
        /*001a*/ 	.short	(.L_13 - .L_12)
.L_12:
        /*001c*/ 	.word	0x00000000
        /*0020*/ 	.short	0x0001
        /*0022*/ 	.short	0x0008
        /*0024*/ 	.byte	0x00, 0xf5, 0x21, 0x00


	//----- nvinfo : EIATTR_KPARAM_INFO
	.align		4
.L_13:
        /*0028*/ 	.byte	0x04, 0x17
        /*002a*/ 	.short	(.L_15 - .L_14)
.L_14:
        /*002c*/ 	.word	0x00000000
        /*0030*/ 	.short	0x0000
        /*0032*/ 	.short	0x0000
        /*0034*/ 	.byte	0x00, 0xf0, 0x21, 0x00


	//----- nvinfo : EIATTR_SPARSE_MMA_MASK
	.align		4
.L_15:
        /*0038*/ 	.byte	0x03, 0x50
        /*003a*/ 	.short	0x0000


	//----- nvinfo : EIATTR_MAXREG_COUNT
	.align		4
        /*003c*/ 	.byte	0x03, 0x1b
        /*003e*/ 	.short	0x00ff


	//----- nvinfo : EIATTR_MERCURY_ISA_VERSION
	.align		4
        /*0040*/ 	.byte	0x03, 0x5f
        /*0042*/ 	.short	0x0101


	//----- nvinfo : EIATTR_INT_WARP_WIDE_INSTR_OFFSETS
	.align		4
        /*0044*/ 	.byte	0x04, 0x31
        /*0046*/ 	.short	(.L_17 - .L_16)


	//   ....[0]....
.L_16:
        /*0048*/ 	.word	0x00000020


	//   ....[1]....
        /*004c*/ 	.word	0x00000160


	//   ....[2]....
        /*0050*/ 	.word	0x00000170


	//   ....[3]....
        /*0054*/ 	.word	0x000005d0


	//   ....[4]....
        /*0058*/ 	.word	0x00000700


	//   ....[5]....
        /*005c*/ 	.word	0x00000710


	//----- nvinfo : EIATTR_VRC_CTA_INIT_COUNT
	.align		4
.L_17:
        /*0060*/ 	.byte	0x02, 0x4a
	.zero		1
	.zero		1


	//----- nvinfo : EIATTR_EXIT_INSTR_OFFSETS
	.align		4
        /*0064*/ 	.byte	0x04, 0x1c
        /*0066*/ 	.short	(.L_19 - .L_18)


	//   ....[0]....
.L_18:
        /*0068*/ 	.word	0x000007b0


	//----- nvinfo : EIATTR_CRS_STACK_SIZE
	.align		4
.L_19:
        /*006c*/ 	.byte	0x04, 0x1e
        /*006e*/ 	.short	(.L_21 - .L_20)
.L_20:
        /*0070*/ 	.word	0x00000000


	//----- nvinfo : EIATTR_CBANK_PARAM_SIZE
	.align		4
.L_21:
        /*0074*/ 	.byte	0x03, 0x19
        /*0076*/ 	.short	0x0018


	//----- nvinfo : EIATTR_PARAM_CBANK
	.align		4
        /*0078*/ 	.byte	0x04, 0x0a
        /*007a*/ 	.short	(.L_23 - .L_22)
	.align		4
.L_22:
        /*007c*/ 	.word	index@(.nv.constant0._Z11countPrimesxPyS_)
        /*0080*/ 	.short	0x0380
        /*0082*/ 	.short	0x0018


	//----- nvinfo : EIATTR_SW_WAR
	.align		4
.L_23:
        /*0084*/ 	.byte	0x04, 0x36
        /*0086*/ 	.short	(.L_25 - .L_24)
.L_24:
        /*0088*/ 	.word	0x00000008
.L_25:


//--------------------- .nv.callgraph             --------------------------
	.section	.nv.callgraph,"",@"SHT_CUDA_CALLGRAPH"
	.align	4
	.sectionentsize	8
	.align		4
        /*0000*/ 	.word	0x00000000
	.align		4
        /*0004*/ 	.word	0xffffffff
	.align		4
        /*0008*/ 	.word	0x00000000
	.align		4
        /*000c*/ 	.word	0xfffffffe
	.align		4
        /*0010*/ 	.word	0x00000000
	.align		4
        /*0014*/ 	.word	0xfffffffd
	.align		4
        /*0018*/ 	.word	0x00000000
	.align		4
        /*001c*/ 	.word	0xfffffffc


//--------------------- .text._Z11countPrimesxPyS_ --------------------------
	.section	.text._Z11countPrimesxPyS_,"ax",@progbits
	.align	128
        .global         _Z11countPrimesxPyS_
        .type           _Z11countPrimesxPyS_,@function
        .size           _Z11countPrimesxPyS_,(.L_x_10 - _Z11countPrimesxPyS_)
        .other          _Z11countPrimesxPyS_,@"STO_CUDA_ENTRY STV_DEFAULT"
_Z11countPrimesxPyS_:
.text._Z11countPrimesxPyS_:
[----:B------:R-:W-:Y:S01]  /*0000*/  LDC R1, c[0x0][0x37c] ;  /* 0x0000df00ff017b82 */ /* 0x000fe20000000800 */
[----:B------:R-:W0:Y:S01]  /*0010*/  S2R R0, SR_LANEID ;  /* 0x0000000000007919 */ /* 0x000e220000000000 */
[----:B------:R-:W-:-:S06]  /*0020*/  VOTEU.ANY UR5, UPT, PT ;  /* 0x0000000000057886 */ /* 0x000fcc00038e0100 */
[----:B------:R-:W1:Y:S01]  /*0030*/  LDC.64 R2, c[0x0][0x390] ;  /* 0x0000e400ff027b82 */ /* 0x000e620000000a00 */
[----:B------:R-:W0:Y:S01]  /*0040*/  FLO.U32 R9, UR5 ;  /* 0x0000000500097d00 */ /* 0x000e2200080e0000 */
[----:B------:R-:W-:Y:S01]  /*0050*/  UPOPC UR6, UR5 ;  /* 0x00000005000672bf */ /* 0x000fe20008000000 */
[----:B------:R-:W1:Y:S03]  /*0060*/  LDCU.64 UR8, c[0x0][0x358] ;  /* 0x00006b00ff0877ac */ /* 0x000e660008000a00 */
[----:B------:R-:W-:Y:S01]  /*0070*/  UIMAD.WIDE.U32 UR6, UR6, 0x1, URZ ;  /* 0x00000001060678a5 */ /* 0x000fe2000f8e00ff */
[----:B------:R-:W-:-:S03]  /*0080*/  UMOV UR4, URZ ;  /* 0x000000ff00047c82 */ /* 0x000fc60008000000 */
[----:B------:R-:W-:Y:S02]  /*0090*/  UIADD3 UR4, UPT, UPT, UR7, UR4, URZ ;  /* 0x0000000407047290 */ /* 0x000fe4000fffe0ff */
[----:B------:R-:W-:Y:S02]  /*00a0*/  IMAD.U32 R5, RZ, RZ, UR7 ;  /* 0x00000007ff057e24 */ /* 0x000fe4000f8e00ff */
[----:B------:R-:W-:Y:S02]  /*00b0*/  IMAD.U32 R4, RZ, RZ, UR6 ;  /* 0x00000006ff047e24 */ /* 0x000fe4000f8e00ff */
[----:B------:R-:W-:Y:S01]  /*00c0*/  IMAD.U32 R5, RZ, RZ, UR4 ;  /* 0x00000004ff057e24 */ /* 0x000fe2000f8e00ff */
[----:B------:R-:W2:Y:S01]  /*00d0*/  LDCU.64 UR6, c[0x0][0x380] ;  /* 0x00007000ff0677ac */ /* 0x000ea20008000a00 */
[----:B0-----:R-:W-:-:S13]  /*00e0*/  ISETP.EQ.U32.AND P0, PT, R9, R0, PT ;  /* 0x000000000900720c */ /* 0x001fda0003f02070 */
[----:B-1----:R-:W3:Y:S01]  /*00f0*/  @P0 ATOMG.E.ADD.64.STRONG.GPU PT, R2, desc[UR8][R2.64], R4 ;  /* 0x80000004020209a8 */ /* 0x002ee200081ef508 */
[----:B------:R-:W-:Y:S01]  /*0100*/  UMOV UR4, URZ ;  /* 0x000000ff00047c82 */ /* 0x000fe20008000000 */
[----:B------:R-:W-:Y:S01]  /*0110*/  BSSY B0, `(.L_x_0) ;  /* 0x0000066000007945 */ /* 0x000fe20003800000 */
[----:B------:R-:W0:Y:S02]  /*0120*/  S2R R0, SR_LTMASK ;  /* 0x0000000000007919 */ /* 0x000e240000003900 */
[----:B0-----:R-:W-:Y:S01]  /*0130*/  LOP3.LUT R6, R0, UR5, RZ, 0xc0, !PT ;  /* 0x0000000500067c12 */ /* 0x001fe2000f8ec0ff */
[----:B------:R-:W-:-:S03]  /*0140*/  IMAD.MOV.U32 R0, RZ, RZ, RZ ;  /* 0x000000ffff007224 */ /* 0x000fc600078e00ff */
[----:B------:R-:W0:Y:S01]  /*0150*/  POPC R7, R6 ;  /* 0x0000000600077309 */ /* 0x000e220000000000 */
[----:B---3--:R-:W-:Y:S04]  /*0160*/  SHFL.IDX PT, R10, R2, R9, 0x1f ;  /* 0x00001f09020a7589 */ /* 0x008fe800000e0000 */
[----:B------:R-:W0:Y:S02]  /*0170*/  SHFL.IDX PT, R11, R3, R9, 0x1f ;  /* 0x00001f09030b7589 */ /* 0x000e2400000e0000 */
[----:B0-----:R-:W-:-:S04]  /*0180*/  IMAD.WIDE.U32 R10, R7, 0x1, R10 ;  /* 0x00000001070a7825 */ /* 0x001fc800078e000a */
[----:B------:R-:W-:Y:S01]  /*0190*/  IMAD.MOV.U32 R7, RZ, RZ, RZ ;  /* 0x000000ffff077224 */ /* 0x000fe200078e00ff */
[----:B--2---:R-:W-:Y:S02]  /*01a0*/  ISETP.GT.U32.AND P0, PT, R10, UR6, PT ;  /* 0x000000060a007c0c */ /* 0x004fe4000bf04070 */
[----:B------:R-:W-:-:S04]  /*01b0*/  IADD3 R8, PT, PT, R11, UR4, RZ ;  /* 0x000000040b087c10 */ /* 0x000fc8000fffe0ff */
[----:B------:R-:W-:-:S13]  /*01c0*/  ISETP.GT.U32.AND.EX P0, PT, R8, UR7, PT, P0 ;  /* 0x0000000708007c0c */ /* 0x000fda000bf04100 */
[----:B------:R-:W-:Y:S05]  /*01d0*/  @P0 BRA `(.L_x_1) ;  /* 0x0000000400640947 */ /* 0x000fea0003800000 */
[----:B------:R-:W-:Y:S01]  /*01e0*/  MOV R9, R8 ;  /* 0x0000000800097202 */ /* 0x000fe20000000f00 */
[----:B------:R-:W-:Y:S02]  /*01f0*/  IMAD.MOV.U32 R0, RZ, RZ, RZ ;  /* 0x000000ffff007224 */ /* 0x000fe400078e00ff */
[----:B------:R-:W-:-:S07]  /*0200*/  IMAD.MOV.U32 R7, RZ, RZ, RZ ;  /* 0x000000ffff077224 */ /* 0x000fce00078e00ff */
.L_x_8:
[----:B------:R-:W-:Y:S01]  /*0210*/  ISETP.GE.U32.AND P0, PT, R10, 0x2, PT ;  /* 0x000000020a00780c */ /* 0x000fe20003f06070 */
[----:B------:R-:W-:Y:S05]  /*0220*/  YIELD ;  /* 0x0000000000007946 */ /* 0x000fea0003800000 */
[----:B------:R-:W-:Y:S01]  /*0230*/  ISETP.GE.AND.EX P0, PT, R9, RZ, PT, P0 ;  /* 0x000000ff0900720c */ /* 0x000fe20003f06300 */
[----:B------:R-:W-:Y:S01]  /*0240*/  BSSY.RECONVERGENT B1, `(.L_x_2) ;  /* 0x0000037000017945 */ /* 0x000fe20003800200 */
[----:B------:R-:W-:Y:S02]  /*0250*/  HFMA2 R15, -RZ, RZ, 0, 0 ;  /* 0x00000000ff0f7431 */ /* 0x000fe400000001ff */
[----:B------:R-:W-:-:S09]  /*0260*/  IMAD.MOV.U32 R6, RZ, RZ, RZ ;  /* 0x000000ffff067224 */ /* 0x000fd200078e00ff */
[----:B------:R-:W-:Y:S05]  /*0270*/  @!P0 BRA `(.L_x_3) ;  /* 0x0000000000cc8947 */ /* 0x000fea0003800000 */
[----:B------:R-:W-:Y:S01]  /*0280*/  ISETP.GE.U32.AND P0, PT, R10, 0x4, PT ;  /* 0x000000040a00780c */ /* 0x000fe20003f06070 */
[----:B------:R-:W-:-:S03]  /*0290*/  IMAD.MOV.U32 R15, RZ, RZ, 0x1 ;  /* 0x00000001ff0f7424 */ /* 0x000fc600078e00ff */
[----:B------:R-:W-:-:S13]  /*02a0*/  ISETP.GE.U32.AND.EX P0, PT, R9, RZ, PT, P0 ;  /* 0x000000ff0900720c */ /* 0x000fda0003f06100 */
[----:B------:R-:W-:Y:S05]  /*02b0*/  @!P0 BRA `(.L_x_3) ;  /* 0x0000000000bc8947 */ /* 0x000fea0003800000 */
[----:B------:R-:W-:Y:S01]  /*02c0*/  MOV R11, 0x2 ;  /* 0x00000002000b7802 */ /* 0x000fe20000000f00 */
[----:B------:R-:W-:-:S07]  /*02d0*/  IMAD.MOV.U32 R12, RZ, RZ, RZ ;  /* 0x000000ffff0c7224 */ /* 0x000fce00078e00ff */
.L_x_7:
[----:B------:R-:W-:Y:S01]  /*02e0*/  LOP3.LUT R2, R9, R12, RZ, 0xfc, !PT ;  /* 0x0000000c09027212 */ /* 0x000fe200078efcff */
[----:B------:R-:W-:Y:S03]  /*02f0*/  BSSY.RECONVERGENT B2, `(.L_x_4) ;  /* 0x000001b000027945 */ /* 0x000fe60003800200 */
[----:B------:R-:W-:-:S13]  /*0300*/  ISETP.NE.U32.AND P0, PT, R2, RZ, PT ;  /* 0x000000ff0200720c */ /* 0x000fda0003f05070 */
[----:B------:R-:W-:Y:S05]  /*0310*/  @P0 BRA `(.L_x_5) ;  /* 0x0000000000500947 */ /* 0x000fea0003800000 */
[----:B------:R-:W0:Y:S01]  /*0320*/  I2F.U32.RP R4, R11 ;  /* 0x0000000b00047306 */ /* 0x000e220000209000 */
[----:B------:R-:W-:-:S07]  /*0330*/  ISETP.NE.U32.AND P1, PT, R11, RZ, PT ;  /* 0x000000ff0b00720c */ /* 0x000fce0003f25070 */
[----:B0-----:R-:W0:Y:S02]  /*0340*/  MUFU.RCP R4, R4 ;  /* 0x0000000400047308 */ /* 0x001e240000001000 */
[----:B0-----:R-:W-:-:S06]  /*0350*/  VIADD R2, R4, 0xffffffe ;  /* 0x0ffffffe04027836 */ /* 0x001fcc0000000000 */
[----:B------:R0:W1:Y:S02]  /*0360*/  F2I.FTZ.U32.TRUNC.NTZ R3, R2 ;  /* 0x0000000200037305 */ /* 0x000064000021f000 */
[----:B0-----:R-:W-:Y:S01]  /*0370*/  IMAD.MOV.U32 R2, RZ, RZ, RZ ;  /* 0x000000ffff027224 */ /* 0x001fe200078e00ff */
[----:B-1----:R-:W-:-:S05]  /*0380*/  IADD3 R8, PT, PT, RZ, -R3, RZ ;  /* 0x80000003ff087210 */ /* 0x002fca0007ffe0ff */
[----:B------:R-:W-:-:S04]  /*0390*/  IMAD R5, R8, R11, RZ ;  /* 0x0000000b08057224 */ /* 0x000fc800078e02ff */
[----:B------:R-:W-:-:S06]  /*03a0*/  IMAD.HI.U32 R3, R3, R5, R2 ;  /* 0x0000000503037227 */ /* 0x000fcc00078e0002 */
[----:B------:R-:W-:-:S04]  /*03b0*/  IMAD.HI.U32 R3, R3, R10, RZ ;  /* 0x0000000a03037227 */ /* 0x000fc800078e00ff */
[----:B------:R-:W-:-:S04]  /*03c0*/  IMAD.MOV R3, RZ, RZ, -R3 ;  /* 0x000000ffff037224 */ /* 0x000fc800078e0a03 */
[----:B------:R-:W-:-:S05]  /*03d0*/  IMAD R8, R11, R3, R10 ;  /* 0x000000030b087224 */ /* 0x000fca00078e020a */
[----:B------:R-:W-:-:S13]  /*03e0*/  ISETP.GE.U32.AND P0, PT, R8, R11, PT ;  /* 0x0000000b0800720c */ /* 0x000fda0003f06070 */
[----:B------:R-:W-:-:S04]  /*03f0*/  @P0 IADD3 R8, PT, PT, R8, -R11, RZ ;  /* 0x8000000b08080210 */ /* 0x000fc80007ffe0ff */
[----:B------:R-:W-:-:S13]  /*0400*/  ISETP.GE.U32.AND P0, PT, R8, R11, PT ;  /* 0x0000000b0800720c */ /* 0x000fda0003f06070 */
[----:B------:R-:W-:Y:S01]  /*0410*/  @P0 IMAD.IADD R8, R8, 0x1, -R11 ;  /* 0x0000000108080824 */ /* 0x000fe200078e0a0b */
[----:B------:R-:W-:-:S04]  /*0420*/  @!P1 LOP3.LUT R8, RZ, R11, RZ, 0x33, !PT ;  /* 0x0000000bff089212 */ /* 0x000fc800078e33ff */
[----:B------:R-:W-:-:S04]  /*0430*/  ISETP.NE.U32.AND P0, PT, R8, RZ, PT ;  /* 0x000000ff0800720c */ /* 0x000fc80003f05070 */
[----:B------:R-:W-:Y:S01]  /*0440*/  ISETP.NE.AND.EX P0, PT, RZ, RZ, PT, P0 ;  /* 0x000000ffff00720c */ /* 0x000fe20003f05300 */
[----:B------:R-:W-:-:S12]  /*0450*/  BRA `(.L_x_6) ;  /* 0x0000000000107947 */ /* 0x000fd80003800000 */
.L_x_5:
[----:B------:R-:W-:-:S07]  /*0460*/  MOV R8, 0x480 ;  /* 0x0000048000087802 */ /* 0x000fce0000000f00 */
[----:B------:R-:W-:Y:S05]  /*0470*/  CALL.REL.NOINC `($__internal_0_$__cuda_sm20_rem_u64) ;  /* 0x0000000000d07944 */ /* 0x000fea0003c00000 */
[----:B------:R-:W-:-:S04]  /*0480*/  ISETP.NE.U32.AND P0, PT, R4, RZ, PT ;  /* 0x000000ff0400720c */ /* 0x000fc80003f05070 */
[----:B------:R-:W-:-:S13]  /*0490*/  ISETP.NE.AND.EX P0, PT, R5, RZ, PT, P0 ;  /* 0x000000ff0500720c */ /* 0x000fda0003f05300 */
.L_x_6:
[----:B------:R-:W-:Y:S05]  /*04a0*/  BSYNC.RECONVERGENT B2 ;  /* 0x0000000000027941 */ /* 0x000fea0003800200 */
.L_x_4:
[----:B------:R-:W-:Y:S01]  /*04b0*/  IMAD.MOV.U32 R15, RZ, RZ, RZ ;  /* 0x000000ffff0f7224 */ /* 0x000fe200078e00ff */
[----:B------:R-:W-:Y:S06]  /*04c0*/  @!P0 BRA `(.L_x_3) ;  /* 0x0000000000388947 */ /* 0x000fec0003800000 */
[-C--:B------:R-:W-:Y:S01]  /*04d0*/  MOV R2, R11.reuse ;  /* 0x0000000b00027202 */ /* 0x080fe20000000f00 */
[----:B------:R-:W-:Y:S01]  /*04e0*/  IMAD.MOV.U32 R3, RZ, RZ, R12 ;  /* 0x000000ffff037224 */ /* 0x000fe200078e000c */
[C---:B------:R-:W-:Y:S01]  /*04f0*/  IADD3 R13, P0, PT, R11.reuse, 0x1, RZ ;  /* 0x000000010b0d7810 */ /* 0x040fe20007f1e0ff */
[-C--:B------:R-:W-:Y:S02]  /*0500*/  IMAD R4, R12, R11.reuse, RZ ;  /* 0x0000000b0c047224 */ /* 0x080fe400078e02ff */
[----:B------:R-:W-:-:S04]  /*0510*/  IMAD.WIDE.U32 R2, R11, R11, R2 ;  /* 0x0000000b0b027225 */ /* 0x000fc800078e0002 */
[----:B------:R-:W-:Y:S02]  /*0520*/  IMAD R11, R11, R12, R4 ;  /* 0x0000000c0b0b7224 */ /* 0x000fe400078e0204 */
[----:B------:R-:W-:Y:S01]  /*0530*/  IMAD.X R12, RZ, RZ, R12, P0 ;  /* 0x000000ffff0c7224 */ /* 0x000fe200000e060c */
[----:B------:R-:W-:-:S04]  /*0540*/  IADD3 R5, P0, PT, R13, R2, RZ ;  /* 0x000000020d057210 */ /* 0x000fc80007f1e0ff */
[----:B------:R-:W-:Y:S02]  /*0550*/  IADD3.X R2, PT, PT, R12, R3, R11, P0, !PT ;  /* 0x000000030c027210 */ /* 0x000fe400007fe40b */
[----:B------:R-:W-:Y:S02]  /*0560*/  ISETP.GT.U32.AND P0, PT, R5, R10, PT ;  /* 0x0000000a0500720c */ /* 0x000fe40003f04070 */
[----:B------:R-:W-:Y:S02]  /*0570*/  MOV R11, R13 ;  /* 0x0000000d000b7202 */ /* 0x000fe40000000f00 */
[----:B------:R-:W-:-:S13]  /*0580*/  ISETP.GT.AND.EX P0, PT, R2, R9, PT, P0 ;  /* 0x000000090200720c */ /* 0x000fda0003f04300 */
[----:B------:R-:W-:Y:S05]  /*0590*/  @!P0 BRA `(.L_x_7) ;  /* 0xfffffffc00508947 */ /* 0x000fea000383ffff */
[----:B------:R-:W-:-:S07]  /*05a0*/  IMAD.MOV.U32 R15, RZ, RZ, 0x1 ;  /* 0x00000001ff0f7424 */ /* 0x000fce00078e00ff */
.L_x_3:
[----:B------:R-:W-:Y:S05]  /*05b0*/  BSYNC.RECONVERGENT B1 ;  /* 0x0000000000017941 */ /* 0x000fea0003800200 */
.L_x_2:
[----:B------:R-:W0:Y:S01]  /*05c0*/  S2R R2, SR_LANEID ;  /* 0x0000000000027919 */ /* 0x000e220000000000 */
[----:B------:R-:W-:Y:S01]  /*05d0*/  VOTEU.ANY UR5, UPT, PT ;  /* 0x0000000000057886 */ /* 0x000fe200038e0100 */
[----:B------:R-:W1:Y:S01]  /*05e0*/  LDC.64 R4, c[0x0][0x390] ;  /* 0x0000e400ff047b82 */ /* 0x000e620000000a00 */
[----:B------:R-:W0:Y:S01]  /*05f0*/  FLO.U32 R13, UR5 ;  /* 0x00000005000d7d00 */ /* 0x000e2200080e0000 */
[----:B------:R-:W-:Y:S01]  /*0600*/  UPOPC UR6, UR5 ;  /* 0x00000005000672bf */ /* 0x000fe20008000000 */
[----:B------:R-:W-:-:S03]  /*0610*/  UMOV UR4, URZ ;  /* 0x000000ff00047c82 */ /* 0x000fc60008000000 */
[----:B------:R-:W-:-:S04]  /*0620*/  UIMAD.WIDE.U32 UR6, UR6, 0x1, URZ ;  /* 0x00000001060678a5 */ /* 0x000fc8000f8e00ff */
[----:B------:R-:W-:Y:S02]  /*0630*/  UIADD3 UR4, UPT, UPT, UR7, UR4, URZ ;  /* 0x0000000407047290 */ /* 0x000fe4000fffe0ff */
[----:B------:R-:W-:-:S04]  /*0640*/  MOV R3, UR7 ;  /* 0x0000000700037c02 */ /* 0x000fc80008000f00 */
[----:B------:R-:W-:Y:S01]  /*0650*/  IMAD.U32 R3, RZ, RZ, UR4 ;  /* 0x00000004ff037e24 */ /* 0x000fe2000f8e00ff */
[----:B0-----:R-:W-:Y:S01]  /*0660*/  ISETP.EQ.U32.AND P0, PT, R13, R2, PT ;  /* 0x000000020d00720c */ /* 0x001fe20003f02070 */
[----:B------:R-:W-:Y:S01]  /*0670*/  IMAD.U32 R2, RZ, RZ, UR6 ;  /* 0x00000006ff027e24 */ /* 0x000fe2000f8e00ff */
[----:B------:R-:W0:Y:S01]  /*0680*/  S2R R8, SR_LTMASK ;  /* 0x0000000000087919 */ /* 0x000e220000003900 */
[----:B------:R-:W2:Y:S10]  /*0690*/  LDCU.64 UR6, c[0x0][0x380] ;  /* 0x00007000ff0677ac */ /* 0x000eb40008000a00 */
[----:B-1----:R-:W3:Y:S01]  /*06a0*/  @P0 ATOMG.E.ADD.64.STRONG.GPU PT, R2, desc[UR8][R4.64], R2 ;  /* 0x80000002040209a8 */ /* 0x002ee200081ef508 */
[----:B------:R-:W-:Y:S01]  /*06b0*/  UMOV UR4, URZ ;  /* 0x000000ff00047c82 */ /* 0x000fe20008000000 */
[----:B------:R-:W-:-:S04]  /*06c0*/  IADD3 R0, P1, PT, R0, R15, RZ ;  /* 0x0000000f00007210 */ /* 0x000fc80007f3e0ff */
[----:B------:R-:W-:Y:S02]  /*06d0*/  IADD3.X R7, PT, PT, R7, R6, RZ, P1, !PT ;  /* 0x0000000607077210 */ /* 0x000fe40000ffe4ff */
[----:B0-----:R-:W-:-:S04]  /*06e0*/  LOP3.LUT R8, R8, UR5, RZ, 0xc0, !PT ;  /* 0x0000000508087c12 */ /* 0x001fc8000f8ec0ff */
[----:B------:R-:W0:Y:S01]  /*06f0*/  POPC R9, R8 ;  /* 0x0000000800097309 */ /* 0x000e220000000000 */
[----:B---3--:R-:W-:Y:S04]  /*0700*/  SHFL.IDX PT, R10, R2, R13, 0x1f ;  /* 0x00001f0d020a7589 */ /* 0x008fe800000e0000 */
[----:B------:R-:W0:Y:S02]  /*0710*/  SHFL.IDX PT, R11, R3, R13, 0x1f ;  /* 0x00001f0d030b7589 */ /* 0x000e2400000e0000 */
[----:B0-----:R-:W-:-:S04]  /*0720*/  IMAD.WIDE.U32 R10, R9, 0x1, R10 ;  /* 0x00000001090a7825 */ /* 0x001fc800078e000a */
[----:B------:R-:W-:Y:S01]  /*0730*/  VIADD R9, R11, UR4 ;  /* 0x000000040b097c36 */ /* 0x000fe20008000000 */
[----:B--2---:R-:W-:-:S04]  /*0740*/  ISETP.GT.U32.AND P0, PT, R10, UR6, PT ;  /* 0x000000060a007c0c */ /* 0x004fc8000bf04070 */
[----:B------:R-:W-:-:S13]  /*0750*/  ISETP.GT.U32.AND.EX P0, PT, R9, UR7, PT, P0 ;  /* 0x0000000709007c0c */ /* 0x000fda000bf04100 */
[----:B------:R-:W-:Y:S05]  /*0760*/  @!P0 BRA `(.L_x_8) ;  /* 0xfffffff800a88947 */ /* 0x000fea000383ffff */
.L_x_1:
[----:B------:R-:W-:Y:S05]  /*0770*/  BSYNC B0 ;  /* 0x0000000000007941 */ /* 0x000fea0003800000 */
.L_x_0:
[----:B------:R-:W0:Y:S01]  /*0780*/  LDC.64 R2, c[0x0][0x388] ;  /* 0x0000e200ff027b82 */ /* 0x000e220000000a00 */
[----:B------:R-:W-:-:S05]  /*0790*/  IMAD.MOV.U32 R6, RZ, RZ, R0 ;  /* 0x000000ffff067224 */ /* 0x000fca00078e0000 */
[----:B0-----:R-:W-:Y:S01]  /*07a0*/  REDG.E.ADD.64.STRONG.GPU desc[UR8][R2.64], R6 ;  /* 0x000000060200798e */ /* 0x001fe2000c12e508 */
[----:B------:R-:W-:Y:S05]  /*07b0*/  EXIT ;  /* 0x000000000000794d */ /* 0x000fea0003800000 */
        .weak           $__internal_0_$__cuda_sm20_rem_u64
        .type           $__internal_0_$__cuda_sm20_rem_u64,@function
        .size           $__internal_0_$__cuda_sm20_rem_u64,(.L_x_10 - $__internal_0_$__cuda_sm20_rem_u64)
$__internal_0_$__cuda_sm20_rem_u64:
[----:B------:R-:W-:Y:S01]  /*07c0*/  IMAD.MOV.U32 R14, RZ, RZ, R11 ;  /* 0x000000ffff0e7224 */ /* 0x000fe200078e000b */
[----:B------:R-:W-:-:S04]  /*07d0*/  MOV R15, R12 ;  /* 0x0000000c000f7202 */ /* 0x000fc80000000f00 */
[----:B------:R-:W0:Y:S08]  /*07e0*/  I2F.U64.RP R13, R14 ;  /* 0x0000000e000d7312 */ /* 0x000e300000309000 */
[----:B0-----:R-:W0:Y:S02]  /*07f0*/  MUFU.RCP R13, R13 ;  /* 0x0000000d000d7308 */ /* 0x001e240000001000 */
[----:B0-----:R-:W-:-:S06]  /*0800*/  VIADD R2, R13, 0x1ffffffe ;  /* 0x1ffffffe0d027836 */ /* 0x001fcc0000000000 */
[----:B------:R-:W0:Y:S02]  /*0810*/  F2I.U64.TRUNC R2, R2 ;  /* 0x0000000200027311 */ /* 0x000e24000020d800 */
[----:B0-----:R-:W-:-:S04]  /*0820*/  IMAD.WIDE.U32 R4, R2, R11, RZ ;  /* 0x0000000b02047225 */ /* 0x001fc800078e00ff */
[----:B------:R-:W-:Y:S01]  /*0830*/  IMAD R5, R2, R12, R5 ;  /* 0x0000000c02057224 */ /* 0x000fe200078e0205 */
[----:B------:R-:W-:-:S03]  /*0840*/  IADD3 R17, P0, PT, RZ, -R4, RZ ;  /* 0x80000004ff117210 */ /* 0x000fc60007f1e0ff */
[----:B------:R-:W-:Y:S02]  /*0850*/  IMAD R5, R3, R11, R5 ;  /* 0x0000000b03057224 */ /* 0x000fe400078e0205 */
[----:B------:R-:W-:-:S04]  /*0860*/  IMAD.HI.U32 R4, R2, R17, RZ ;  /* 0x0000001102047227 */ /* 0x000fc800078e00ff */
[----:B------:R-:W-:Y:S01]  /*0870*/  IMAD.X R19, RZ, RZ, ~R5, P0 ;  /* 0x000000ffff137224 */ /* 0x000fe200000e0e05 */
[----:B------:R-:W-:-:S03]  /*0880*/  MOV R5, R2 ;  /* 0x0000000200057202 */ /* 0x000fc60000000f00 */
[-C--:B------:R-:W-:Y:S02]  /*0890*/  IMAD R13, R3, R19.reuse, RZ ;  /* 0x00000013030d7224 */ /* 0x080fe400078e02ff */
[----:B------:R-:W-:-:S04]  /*08a0*/  IMAD.WIDE.U32 R4, P0, R2, R19, R4 ;  /* 0x0000001302047225 */ /* 0x000fc80007800004 */
[----:B------:R-:W-:-:S04]  /*08b0*/  IMAD.HI.U32 R19, R3, R19, RZ ;  /* 0x0000001303137227 */ /* 0x000fc800078e00ff */
[----:B------:R-:W-:-:S05]  /*08c0*/  IMAD.HI.U32 R4, P1, R3, R17, R4 ;  /* 0x0000001103047227 */ /* 0x000fca0007820004 */
[----:B------:R-:W-:Y:S01]  /*08d0*/  IADD3 R5, P2, PT, R13, R4, RZ ;  /* 0x000000040d057210 */ /* 0x000fe20007f5e0ff */
[----:B------:R-:W-:-:S04]  /*08e0*/  IMAD.X R4, R19, 0x1, R3, P0 ;  /* 0x0000000113047824 */ /* 0x000fc800000e0603 */
[----:B------:R-:W-:Y:S01]  /*08f0*/  IMAD.WIDE.U32 R2, R5, R11, RZ ;  /* 0x0000000b05027225 */ /* 0x000fe200078e00ff */
[----:B------:R-:W-:-:S03]  /*0900*/  IADD3.X R13, PT, PT, RZ, RZ, R4, P2, P1 ;  /* 0x000000ffff0d7210 */ /* 0x000fc600017e2404 */
[----:B------:R-:W-:Y:S01]  /*0910*/  IMAD R4, R5, R12, R3 ;  /* 0x0000000c05047224 */ /* 0x000fe200078e0203 */
[----:B------:R-:W-:-:S03]  /*0920*/  IADD3 R3, P0, PT, RZ, -R2, RZ ;  /* 0x80000002ff037210 */ /* 0x000fc60007f1e0ff */
[----:B------:R-:W-:Y:S02]  /*0930*/  IMAD R2, R13, R11, R4 ;  /* 0x0000000b0d027224 */ /* 0x000fe400078e0204 */
[----:B------:R-:W-:-:S04]  /*0940*/  IMAD.HI.U32 R4, R5, R3, RZ ;  /* 0x0000000305047227 */ /* 0x000fc800078e00ff */
[----:B------:R-:W-:-:S04]  /*0950*/  IMAD.X R2, RZ, RZ, ~R2, P0 ;  /* 0x000000ffff027224 */ /* 0x000fc800000e0e02 */
[----:B------:R-:W-:-:S04]  /*0960*/  IMAD.WIDE.U32 R4, P0, R5, R2, R4 ;  /* 0x0000000205047225 */ /* 0x000fc80007800004 */
[C---:B------:R-:W-:Y:S02]  /*0970*/  IMAD R14, R13.reuse, R2, RZ ;  /* 0x000000020d0e7224 */ /* 0x040fe400078e02ff */
[----:B------:R-:W-:-:S04]  /*0980*/  IMAD.HI.U32 R5, P1, R13, R3, R4 ;  /* 0x000000030d057227 */ /* 0x000fc80007820004 */
[----:B------:R-:W-:Y:S01]  /*0990*/  IMAD.HI.U32 R2, R13, R2, RZ ;  /* 0x000000020d027227 */ /* 0x000fe200078e00ff */
[----:B------:R-:W-:-:S03]  /*09a0*/  IADD3 R5, P2, PT, R14, R5, RZ ;  /* 0x000000050e057210 */ /* 0x000fc60007f5e0ff */
[----:B------:R-:W-:Y:S01]  /*09b0*/  IMAD.MOV.U32 R3, RZ, RZ, RZ ;  /* 0x000000ffff037224 */ /* 0x000fe200078e00ff */
[----:B------:R-:W-:Y:S01]  /*09c0*/  IADD3.X R13, PT, PT, R2, R13, RZ, P0, !PT ;  /* 0x0000000d020d7210 */ /* 0x000fe200007fe4ff */
[----:B------:R-:W-:-:S03]  /*09d0*/  IMAD.HI.U32 R2, R5, R10, RZ ;  /* 0x0000000a05027227 */ /* 0x000fc600078e00ff */
[----:B------:R-:W-:Y:S01]  /*09e0*/  IADD3.X R13, PT, PT, RZ, RZ, R13, P2, P1 ;  /* 0x000000ffff0d7210 */ /* 0x000fe200017e240d */
[----:B------:R-:W-:-:S04]  /*09f0*/  IMAD.WIDE.U32 R2, R5, R9, R2 ;  /* 0x0000000905027225 */ /* 0x000fc800078e0002 */
[C---:B------:R-:W-:Y:S02]  /*0a00*/  IMAD R5, R13.reuse, R9, RZ ;  /* 0x000000090d057224 */ /* 0x040fe400078e02ff */
[----:B------:R-:W-:-:S04]  /*0a10*/  IMAD.HI.U32 R2, P0, R13, R10, R2 ;  /* 0x0000000a0d027227 */ /* 0x000fc80007800002 */
[----:B------:R-:W-:Y:S01]  /*0a20*/  IMAD.HI.U32 R4, R13, R9, RZ ;  /* 0x000000090d047227 */ /* 0x000fe200078e00ff */
[----:B------:R-:W-:-:S03]  /*0a30*/  IADD3 R5, P1, PT, R5, R2, RZ ;  /* 0x0000000205057210 */ /* 0x000fc60007f3e0ff */
[----:B------:R-:W-:Y:S02]  /*0a40*/  IMAD.X R4, RZ, RZ, R4, P0 ;  /* 0x000000ffff047224 */ /* 0x000fe400000e0604 */
[----:B------:R-:W-:-:S03]  /*0a50*/  IMAD.WIDE.U32 R2, R5, R11, RZ ;  /* 0x0000000b05027225 */ /* 0x000fc600078e00ff */
[----:B------:R-:W-:Y:S01]  /*0a60*/  IADD3.X R4, PT, PT, RZ, R4, RZ, P1, !PT ;  /* 0x00000004ff047210 */ /* 0x000fe20000ffe4ff */
[----:B------:R-:W-:Y:S01]  /*0a70*/  IMAD R5, R5, R12, R3 ;  /* 0x0000000c05057224 */ /* 0x000fe200078e0203 */
[----:B------:R-:W-:-:S03]  /*0a80*/  IADD3 R14, P1, PT, -R2, R10, RZ ;  /* 0x0000000a020e7210 */ /* 0x000fc60007f3e1ff */
[-C--:B------:R-:W-:Y:S01]  /*0a90*/  IMAD R4, R4, R11.reuse, R5 ;  /* 0x0000000b04047224 */ /* 0x080fe200078e0205 */
[----:B------:R-:W-:-:S03]  /*0aa0*/  ISETP.GE.U32.AND P0, PT, R14, R11, PT ;  /* 0x0000000b0e00720c */ /* 0x000fc60003f06070 */
[----:B------:R-:W-:Y:S01]  /*0ab0*/  IMAD.X R5, R9, 0x1, ~R4, P1 ;  /* 0x0000000109057824 */ /* 0x000fe200008e0e04 */
[----:B------:R-:W-:-:S04]  /*0ac0*/  IADD3 R2, P1, PT, -R11, R14, RZ ;  /* 0x0000000e0b027210 */ /* 0x000fc80007f3e1ff */
[C---:B------:R-:W-:Y:S01]  /*0ad0*/  ISETP.GE.U32.AND.EX P0, PT, R5.reuse, R12, PT, P0 ;  /* 0x0000000c0500720c */ /* 0x040fe20003f06100 */
[----:B------:R-:W-:Y:S01]  /*0ae0*/  IMAD.X R3, R5, 0x1, ~R12, P1 ;  /* 0x0000000105037824 */ /* 0x000fe200008e0e0c */
[----:B------:R-:W-:Y:S02]  /*0af0*/  ISETP.NE.U32.AND P1, PT, R11, RZ, PT ;  /* 0x000000ff0b00720c */ /* 0x000fe40003f25070 */
[----:B------:R-:W-:Y:S02]  /*0b00*/  SEL R2, R2, R14, P0 ;  /* 0x0000000e02027207 */ /* 0x000fe40000000000 */
[----:B------:R-:W-:Y:S02]  /*0b10*/  SEL R3, R3, R5, P0 ;  /* 0x0000000503037207 */ /* 0x000fe40000000000 */
[----:B------:R-:W-:Y:S02]  /*0b20*/  ISETP.GE.U32.AND P0, PT, R2, R11, PT ;  /* 0x0000000b0200720c */ /* 0x000fe40003f06070 */
[----:B------:R-:W-:-:S02]  /*0b30*/  IADD3 R4, P2, PT, -R11, R2, RZ ;  /* 0x000000020b047210 */ /* 0x000fc40007f5e1ff */
[----:B------:R-:W-:Y:S02]  /*0b40*/  ISETP.GE.U32.AND.EX P0, PT, R3, R12, PT, P0 ;  /* 0x0000000c0300720c */ /* 0x000fe40003f06100 */
[-C--:B------:R-:W-:Y:S02]  /*0b50*/  IADD3.X R5, PT, PT, ~R12, R3.reuse, RZ, P2, !PT ;  /* 0x000000030c057210 */ /* 0x080fe400017fe5ff */
[----:B------:R-:W-:Y:S01]  /*0b60*/  SEL R4, R4, R2, P0 ;  /* 0x0000000204047207 */ /* 0x000fe20000000000 */
[----:B------:R-:W-:Y:S01]  /*0b70*/  IMAD.MOV.U32 R2, RZ, RZ, R8 ;  /* 0x000000ffff027224 */ /* 0x000fe200078e0008 */
[----:B------:R-:W-:Y:S01]  /*0b80*/  SEL R5, R5, R3, P0 ;  /* 0x0000000305057207 */ /* 0x000fe20000000000 */
[----:B------:R-:W-:Y:S01]  /*0b90*/  HFMA2 R3, -RZ, RZ, 0, 0 ;  /* 0x00000000ff037431 */ /* 0x000fe200000001ff */
[----:B------:R-:W-:-:S04]  /*0ba0*/  ISETP.NE.AND.EX P1, PT, R12, RZ, PT, P1 ;  /* 0x000000ff0c00720c */ /* 0x000fc80003f25310 */
[----:B------:R-:W-:Y:S02]  /*0bb0*/  SEL R4, R4, 0xffffffff, P1 ;  /* 0xffffffff04047807 */ /* 0x000fe40000800000 */
[----:B------:R-:W-:Y:S01]  /*0bc0*/  SEL R5, R5, 0xffffffff, P1 ;  /* 0xffffffff05057807 */ /* 0x000fe20000800000 */
[----:B------:R-:W-:Y:S06]  /*0bd0*/  RET.REL.NODEC R2 `(_Z11countPrimesxPyS_) ;  /* 0xfffffff402087950 */ /* 0x000fec0003c3ffff */
.L_x_9:
[----:B------:R-:W-:-:S00]  /*0be0*/  BRA `(.L_x_9) ;  /* 0xfffffffc00fc7947 */ /* 0x000fc0000383ffff */
[----:B------:R-:W-:-:S00]  /*0bf0*/  NOP ;  /* 0x0000000000007918 */ /* 0x000fc00000000000 */
        /* <DEDUP_REMOVED lines=8> */
.L_x_10:


//--------------------- .nv.shared.reserved.0     --------------------------
	.section	.nv.shared.reserved.0,"aw",@nobits
	.weak		__nv_reservedSMEM_offset_0_alias
	.size		__nv_reservedSMEM_offset_0_alias, 0, 64
	.other		__nv_reservedSMEM_offset_0_alias,@"STO_CUDA_RESERVED_SHARED STV_DEFAULT"
__nv_reservedSMEM_offset_0_alias:
	.zero		0
	.zero		64


//--------------------- .nv.constant0._Z11countPrimesxPyS_ --------------------------
	.section	.nv.constant0._Z11countPrimesxPyS_,"a",@progbits
	.sectionflags	@""
	.align	4
.nv.constant0._Z11countPrimesxPyS_:
	.zero		920


//--------------------- SYMBOLS --------------------------

	.type		.nv.reservedSmem.offset0,@object
	.size		.nv.reservedSmem.offset0,0x4
